//
// Generated by NVIDIA NVVM Compiler
//
// Compiler Build ID: CL-36424714
// Cuda compilation tools, release 13.0, V13.0.88
// Based on NVVM 20.0.0
//

.version 9.0
.target sm_100
.address_size 64

	// .globl	_Z23symmetric_matmul_kernelPKfS0_Pfi
// _ZZ23symmetric_matmul_kernelPKfS0_PfiE2As has been demoted
// _ZZ23symmetric_matmul_kernelPKfS0_PfiE2Bs has been demoted

.visible .entry _Z23symmetric_matmul_kernelPKfS0_Pfi(
	.param .u64 .ptr .align 1 _Z23symmetric_matmul_kernelPKfS0_Pfi_param_0,
	.param .u64 .ptr .align 1 _Z23symmetric_matmul_kernelPKfS0_Pfi_param_1,
	.param .u64 .ptr .align 1 _Z23symmetric_matmul_kernelPKfS0_Pfi_param_2,
	.param .u32 _Z23symmetric_matmul_kernelPKfS0_Pfi_param_3
)
{
	.reg .pred 	%p<7>;
	.reg .b32 	%r<42>;
	.reg .b32 	%f<108>;
	.reg .b64 	%rd<13>;
	// demoted variable
	.shared .align 4 .b8 _ZZ23symmetric_matmul_kernelPKfS0_PfiE2As[4096];
	// demoted variable
	.shared .align 4 .b8 _ZZ23symmetric_matmul_kernelPKfS0_PfiE2Bs[4096];
	ld.param.u64 	%rd5, [_Z23symmetric_matmul_kernelPKfS0_Pfi_param_0];
	ld.param.u64 	%rd6, [_Z23symmetric_matmul_kernelPKfS0_Pfi_param_1];
	ld.param.u64 	%rd7, [_Z23symmetric_matmul_kernelPKfS0_Pfi_param_2];
	ld.param.u32 	%r24, [_Z23symmetric_matmul_kernelPKfS0_Pfi_param_3];
	mov.u32 	%r25, %ctaid.x;
	mov.u32 	%r1, %ctaid.y;
	mov.u32 	%r2, %tid.x;
	mov.u32 	%r3, %tid.y;
	shl.b32 	%r4, %r24, 5;
	mul.lo.s32 	%r41, %r4, %r1;
	shl.b32 	%r6, %r25, 5;
	setp.lt.s32 	%p1, %r24, 1;
	mov.f32 	%f107, 0f00000000;
	@%p1 bra 	$L__BB0_6;
	mul.lo.s32 	%r7, %r24, %r24;
	or.b32  	%r26, %r2, %r3;
	and.b32  	%r8, %r26, 992;
	shl.b32 	%r27, %r3, 7;
	mov.u32 	%r28, _ZZ23symmetric_matmul_kernelPKfS0_PfiE2As;
	add.s32 	%r9, %r28, %r27;
	shl.b32 	%r29, %r2, 2;
	add.s32 	%r10, %r9, %r29;
	mov.u32 	%r30, _ZZ23symmetric_matmul_kernelPKfS0_PfiE2Bs;
	add.s32 	%r12, %r30, %r29;
	add.s32 	%r11, %r12, %r27;
	mad.lo.s32 	%r31, %r24, %r3, %r2;
	add.s32 	%r40, %r31, %r6;
	shl.b32 	%r32, %r1, 5;
	add.s32 	%r33, %r3, %r32;
	mad.lo.s32 	%r39, %r24, %r33, %r2;
	add.s32 	%r15, %r41, %r24;
	cvta.to.global.u64 	%rd1, %rd5;
	cvta.to.global.u64 	%rd2, %rd6;
	mov.f32 	%f107, 0f00000000;
$L__BB0_2:
	setp.ne.s32 	%p2, %r8, 0;
	mul.wide.s32 	%rd8, %r40, 4;
	add.s64 	%rd3, %rd2, %rd8;
	mul.wide.s32 	%rd9, %r39, 4;
	add.s64 	%rd4, %rd1, %rd9;
	setp.ge.s32 	%p3, %r39, %r7;
	or.pred  	%p4, %p2, %p3;
	@%p4 bra 	$L__BB0_4;
	ld.global.f32 	%f9, [%rd4];
	st.shared.f32 	[%r10], %f9;
	ld.global.f32 	%f106, [%rd3];
	bra.uni 	$L__BB0_5;
$L__BB0_4:
	mov.b32 	%r34, 0;
	st.shared.u32 	[%r10], %r34;
	mov.f32 	%f106, 0f00000000;
$L__BB0_5:
	st.shared.f32 	[%r11], %f106;
	bar.sync 	0;
	ld.shared.f32 	%f10, [%r9];
	ld.shared.f32 	%f11, [%r12];
	fma.rn.f32 	%f12, %f10, %f11, %f107;
	ld.shared.f32 	%f13, [%r9+4];
	ld.shared.f32 	%f14, [%r12+128];
	fma.rn.f32 	%f15, %f13, %f14, %f12;
	ld.shared.f32 	%f16, [%r9+8];
	ld.shared.f32 	%f17, [%r12+256];
	fma.rn.f32 	%f18, %f16, %f17, %f15;
	ld.shared.f32 	%f19, [%r9+12];
	ld.shared.f32 	%f20, [%r12+384];
	fma.rn.f32 	%f21, %f19, %f20, %f18;
	ld.shared.f32 	%f22, [%r9+16];
	ld.shared.f32 	%f23, [%r12+512];
	fma.rn.f32 	%f24, %f22, %f23, %f21;
	ld.shared.f32 	%f25, [%r9+20];
	ld.shared.f32 	%f26, [%r12+640];
	fma.rn.f32 	%f27, %f25, %f26, %f24;
	ld.shared.f32 	%f28, [%r9+24];
	ld.shared.f32 	%f29, [%r12+768];
	fma.rn.f32 	%f30, %f28, %f29, %f27;
	ld.shared.f32 	%f31, [%r9+28];
	ld.shared.f32 	%f32, [%r12+896];
	fma.rn.f32 	%f33, %f31, %f32, %f30;
	ld.shared.f32 	%f34, [%r9+32];
	ld.shared.f32 	%f35, [%r12+1024];
	fma.rn.f32 	%f36, %f34, %f35, %f33;
	ld.shared.f32 	%f37, [%r9+36];
	ld.shared.f32 	%f38, [%r12+1152];
	fma.rn.f32 	%f39, %f37, %f38, %f36;
	ld.shared.f32 	%f40, [%r9+40];
	ld.shared.f32 	%f41, [%r12+1280];
	fma.rn.f32 	%f42, %f40, %f41, %f39;
	ld.shared.f32 	%f43, [%r9+44];
	ld.shared.f32 	%f44, [%r12+1408];
	fma.rn.f32 	%f45, %f43, %f44, %f42;
	ld.shared.f32 	%f46, [%r9+48];
	ld.shared.f32 	%f47, [%r12+1536];
	fma.rn.f32 	%f48, %f46, %f47, %f45;
	ld.shared.f32 	%f49, [%r9+52];
	ld.shared.f32 	%f50, [%r12+1664];
	fma.rn.f32 	%f51, %f49, %f50, %f48;
	ld.shared.f32 	%f52, [%r9+56];
	ld.shared.f32 	%f53, [%r12+1792];
	fma.rn.f32 	%f54, %f52, %f53, %f51;
	ld.shared.f32 	%f55, [%r9+60];
	ld.shared.f32 	%f56, [%r12+1920];
	fma.rn.f32 	%f57, %f55, %f56, %f54;
	ld.shared.f32 	%f58, [%r9+64];
	ld.shared.f32 	%f59, [%r12+2048];
	fma.rn.f32 	%f60, %f58, %f59, %f57;
	ld.shared.f32 	%f61, [%r9+68];
	ld.shared.f32 	%f62, [%r12+2176];
	fma.rn.f32 	%f63, %f61, %f62, %f60;
	ld.shared.f32 	%f64, [%r9+72];
	ld.shared.f32 	%f65, [%r12+2304];
	fma.rn.f32 	%f66, %f64, %f65, %f63;
	ld.shared.f32 	%f67, [%r9+76];
	ld.shared.f32 	%f68, [%r12+2432];
	fma.rn.f32 	%f69, %f67, %f68, %f66;
	ld.shared.f32 	%f70, [%r9+80];
	ld.shared.f32 	%f71, [%r12+2560];
	fma.rn.f32 	%f72, %f70, %f71, %f69;
	ld.shared.f32 	%f73, [%r9+84];
	ld.shared.f32 	%f74, [%r12+2688];
	fma.rn.f32 	%f75, %f73, %f74, %f72;
	ld.shared.f32 	%f76, [%r9+88];
	ld.shared.f32 	%f77, [%r12+2816];
	fma.rn.f32 	%f78, %f76, %f77, %f75;
	ld.shared.f32 	%f79, [%r9+92];
	ld.shared.f32 	%f80, [%r12+2944];
	fma.rn.f32 	%f81, %f79, %f80, %f78;
	ld.shared.f32 	%f82, [%r9+96];
	ld.shared.f32 	%f83, [%r12+3072];
	fma.rn.f32 	%f84, %f82, %f83, %f81;
	ld.shared.f32 	%f85, [%r9+100];
	ld.shared.f32 	%f86, [%r12+3200];
	fma.rn.f32 	%f87, %f85, %f86, %f84;
	ld.shared.f32 	%f88, [%r9+104];
	ld.shared.f32 	%f89, [%r12+3328];
	fma.rn.f32 	%f90, %f88, %f89, %f87;
	ld.shared.f32 	%f91, [%r9+108];
	ld.shared.f32 	%f92, [%r12+3456];
	fma.rn.f32 	%f93, %f91, %f92, %f90;
	ld.shared.f32 	%f94, [%r9+112];
	ld.shared.f32 	%f95, [%r12+3584];
	fma.rn.f32 	%f96, %f94, %f95, %f93;
	ld.shared.f32 	%f97, [%r9+116];
	ld.shared.f32 	%f98, [%r12+3712];
	fma.rn.f32 	%f99, %f97, %f98, %f96;
	ld.shared.f32 	%f100, [%r9+120];
	ld.shared.f32 	%f101, [%r12+3840];
	fma.rn.f32 	%f102, %f100, %f101, %f99;
	ld.shared.f32 	%f103, [%r9+124];
	ld.shared.f32 	%f104, [%r12+3968];
	fma.rn.f32 	%f107, %f103, %f104, %f102;
	bar.sync 	0;
	add.s32 	%r41, %r41, 32;
	add.s32 	%r40, %r40, %r4;
	add.s32 	%r39, %r39, 32;
	setp.lt.s32 	%p5, %r41, %r15;
	@%p5 bra 	$L__BB0_2;
$L__BB0_6:
	shl.b32 	%r35, %r1, 5;
	add.s32 	%r22, %r35, %r3;
	add.s32 	%r23, %r6, %r2;
	max.s32 	%r37, %r22, %r23;
	setp.ge.s32 	%p6, %r37, %r24;
	@%p6 bra 	$L__BB0_8;
	mad.lo.s32 	%r38, %r24, %r22, %r23;
	cvta.to.global.u64 	%rd10, %rd7;
	mul.wide.u32 	%rd11, %r38, 4;
	add.s64 	%rd12, %rd10, %rd11;
	st.global.f32 	[%rd12], %f107;
$L__BB0_8:
	ret;

}


// ===== COMPILED SASS (sm_100) =====

	.target	sm_100

	.elftype	@"ET_EXEC"


//--------------------- .note.nv.tkinfo           --------------------------
	.section	.note.nv.tkinfo,"",@"SHT_NOTE"
	.sectionflags	@"SHF_NOTE_NV_TKINFO"
	.tkinfo
        /*0018*/ 	.word	0x00000002
        /*0030*/ 	.string	""
        /*0030*/ 	.string	"ptxas"
        /*0030*/ 	.string	"Cuda compilation tools, release 13.0, V13.0.88"
        /*0030*/ 	.string	"Build cuda_13.0.r13.0/compiler.36424714_0"
        /*0030*/ 	.string	"-arch sm_100 -m 64 "



//--------------------- .note.nv.cuinfo           --------------------------
	.section	.note.nv.cuinfo,"",@"SHT_NOTE"
	.sectionflags	@"SHF_NOTE_NV_CUINFO"
        /*0018*/ 	.short	0x0002
        /*001a*/ 	.short	0x0064
        /*001c*/ 	.short	0x0082
	.zero		2


//--------------------- .nv.info                  --------------------------
	.section	.nv.info,"",@"SHT_CUDA_INFO"
	.align	4


	//----- nvinfo : EIATTR_REGCOUNT
	.align		4
        /*0000*/ 	.byte	0x04, 0x2f
        /*0002*/ 	.short	(.L_1 - .L_0)
	.align		4
.L_0:
        /*0004*/ 	.word	index@(_Z23symmetric_matmul_kernelPKfS0_Pfi)
        /*0008*/ 	.word	0x00000020


	//----- nvinfo : EIATTR_FRAME_SIZE
	.align		4
.L_1:
        /*000c*/ 	.byte	0x04, 0x11
        /*000e*/ 	.short	(.L_3 - .L_2)
	.align		4
.L_2:
        /*0010*/ 	.word	index@(_Z23symmetric_matmul_kernelPKfS0_Pfi)
        /*0014*/ 	.word	0x00000000


	//----- nvinfo : EIATTR_MIN_STACK_SIZE
	.align		4
.L_3:
        /*0018*/ 	.byte	0x04, 0x12
        /*001a*/ 	.short	(.L_5 - .L_4)
	.align		4
.L_4:
        /*001c*/ 	.word	index@(_Z23symmetric_matmul_kernelPKfS0_Pfi)
        /*0020*/ 	.word	0x00000000
.L_5:


//--------------------- .nv.compat                --------------------------
	.section	.nv.compat,"",@"SHT_CUDA_COMPAT_INFO"
	.align	4
        /*0000*/ 	.byte	0x02, 0x09, 0x00, 0x00, 0x02, 0x02, 0x01, 0x00, 0x02, 0x05, 0x05, 0x00, 0x03, 0x07, 0x01, 0x01
        /*0010*/ 	.byte	0x02, 0x03, 0x00, 0x00, 0x02, 0x06, 0x01, 0x00, 0x04, 0x0b, 0x08, 0x00, 0x09, 0x00, 0x00, 0x00
        /*0020*/ 	.byte	0x00, 0x00, 0x00, 0x00


//--------------------- .nv.info._Z23symmetric_matmul_kernelPKfS0_Pfi --------------------------
	.section	.nv.info._Z23symmetric_matmul_kernelPKfS0_Pfi,"",@"SHT_CUDA_INFO"
	.sectionflags	@""
	.align	4


	//----- nvinfo : EIATTR_CUDA_API_VERSION
	.align		4
        /*0000*/ 	.byte	0x04, 0x37
        /*0002*/ 	.short	(.L_7 - .L_6)
.L_6:
        /*0004*/ 	.word	0x00000082


	//----- nvinfo : EIATTR_KPARAM_INFO
	.align		4
.L_7:
        /*0008*/ 	.byte	0x04, 0x17
        /*000a*/ 	.short	(.L_9 - .L_8)
.L_8:
        /*000c*/ 	.word	0x00000000
        /*0010*/ 	.short	0x0003
        /*0012*/ 	.short	0x0018
        /*0014*/ 	.byte	0x00, 0xf0, 0x11, 0x00


	//----- nvinfo : EIATTR_KPARAM_INFO
	.align		4
.L_9:
        /*0018*/ 	.byte	0x04, 0x17
        /*001a*/ 	.short	(.L_11 - .L_10)
.L_10:
        /*001c*/ 	.word	0x00000000
        /*0020*/ 	.short	0x0002
        /*0022*/ 	.short	0x0010
        /*0024*/ 	.byte	0x00, 0xf5, 0x21, 0x00


	//----- nvinfo : EIATTR_KPARAM_INFO
	.align		4
.L_11:
        /*0028*/ 	.byte	0x04, 0x17
        /*002a*/ 	.short	(.L_13 - .L_12)
.L_12:
        /*002c*/ 	.word	0x00000000
        /*0030*/ 	.short	0x0001
        /*0032*/ 	.short	0x0008
        /*0034*/ 	.byte	0x00, 0xf5, 0x21, 0x00


	//----- nvinfo : EIATTR_KPARAM_INFO
	.align		4
.L_13:
        /*0038*/ 	.byte	0x04, 0x17
        /*003a*/ 	.short	(.L_15 - .L_14)
.L_14:
        /*003c*/ 	.word	0x00000000
        /*0040*/ 	.short	0x0000
        /*0042*/ 	.short	0x0000
        /*0044*/ 	.byte	0x00, 0xf5, 0x21, 0x00


	//----- nvinfo : EIATTR_SPARSE_MMA_MASK
	.align		4
.L_15:
        /*0048*/ 	.byte	0x03, 0x50
        /*004a*/ 	.short	0x0000


	//----- nvinfo : EIATTR_MAXREG_COUNT
	.align		4
        /*004c*/ 	.byte	0x03, 0x1b
        /*004e*/ 	.short	0x00ff


	//----- nvinfo : EIATTR_NUM_BARRIERS
	.align		4
        /*0050*/ 	.byte	0x02, 0x4c
        /*0052*/ 	.byte	0x01
	.zero		1


	//----- nvinfo : EIATTR_MERCURY_ISA_VERSION
	.align		4
        /*0054*/ 	.byte	0x03, 0x5f
        /*0056*/ 	.short	0x0101


	//----- nvinfo : EIATTR_VRC_CTA_INIT_COUNT
	.align		4
        /*0058*/ 	.byte	0x02, 0x4a
	.zero		1
	.zero		1


	//----- nvinfo : EIATTR_EXIT_INSTR_OFFSETS
	.align		4
        /*005c*/ 	.byte	0x04, 0x1c
        /*005e*/ 	.short	(.L_17 - .L_16)


	//   ....[0]....
.L_16:
        /*0060*/ 	.word	0x000007c0


	//   ....[1]....
        /*0064*/ 	.word	0x00000810


	//----- nvinfo : EIATTR_CBANK_PARAM_SIZE
	.align		4
.L_17:
        /*0068*/ 	.byte	0x03, 0x19
        /*006a*/ 	.short	0x001c


	//----- nvinfo : EIATTR_PARAM_CBANK
	.align		4
        /*006c*/ 	.byte	0x04, 0x0a
        /*006e*/ 	.short	(.L_19 - .L_18)
	.align		4
.L_18:
        /*0070*/ 	.word	index@(.nv.constant0._Z23symmetric_matmul_kernelPKfS0_Pfi)
        /*0074*/ 	.short	0x0380
        /*0076*/ 	.short	0x001c


	//----- nvinfo : EIATTR_SW_WAR
	.align		4
.L_19:
        /*0078*/ 	.byte	0x04, 0x36
        /*007a*/ 	.short	(.L_21 - .L_20)
.L_20:
        /*007c*/ 	.word	0x00000008
.L_21:


//--------------------- .nv.callgraph             --------------------------
	.section	.nv.callgraph,"",@"SHT_CUDA_CALLGRAPH"
	.align	4
	.sectionentsize	8
	.align		4
        /*0000*/ 	.word	0x00000000
	.align		4
        /*0004*/ 	.word	0xffffffff
	.align		4
        /*0008*/ 	.word	0x00000000
	.align		4
        /*000c*/ 	.word	0xfffffffe
	.align		4
        /*0010*/ 	.word	0x00000000
	.align		4
        /*0014*/ 	.word	0xfffffffd
	.align		4
        /*0018*/ 	.word	0x00000000
	.align		4
        /*001c*/ 	.word	0xfffffffc


//--------------------- .text._Z23symmetric_matmul_kernelPKfS0_Pfi --------------------------
	.section	.text._Z23symmetric_matmul_kernelPKfS0_Pfi,"ax",@progbits
	.align	128
        .global         _Z23symmetric_matmul_kernelPKfS0_Pfi
        .type           _Z23symmetric_matmul_kernelPKfS0_Pfi,@function
        .size           _Z23symmetric_matmul_kernelPKfS0_Pfi,(.L_x_3 - _Z23symmetric_matmul_kernelPKfS0_Pfi)
        .other          _Z23symmetric_matmul_kernelPKfS0_Pfi,@"STO_CUDA_ENTRY STV_DEFAULT"
_Z23symmetric_matmul_kernelPKfS0_Pfi:
.text._Z23symmetric_matmul_kernelPKfS0_Pfi:
[----:B------:R-:W-:Y:S01]  /*0000*/  LDC R1, c[0x0][0x37c] ;  /* 0x0000df00ff017b82 */ /* 0x000fe20000000800 */
[----:B------:R-:W0:Y:S01]  /*0010*/  S2R R2, SR_CTAID.X ;  /* 0x0000000000027919 */ /* 0x000e220000002500 */
[----:B------:R-:W1:Y:S01]  /*0020*/  LDCU UR9, c[0x0][0x398] ;  /* 0x00007300ff0977ac */ /* 0x000e620008000800 */
[----:B------:R-:W-:Y:S01]  /*0030*/  HFMA2 R25, -RZ, RZ, 0, 0 ;  /* 0x00000000ff197431 */ /* 0x000fe200000001ff */
[----:B------:R-:W2:Y:S01]  /*0040*/  S2R R19, SR_CTAID.Y ;  /* 0x0000000000137919 */ /* 0x000ea20000002600 */
[----:B------:R-:W3:Y:S01]  /*0050*/  LDCU UR12, c[0x0][0x398] ;  /* 0x00007300ff0c77ac */ /* 0x000ee20008000800 */
[----:B------:R-:W2:Y:S01]  /*0060*/  S2R R6, SR_TID.Y ;  /* 0x0000000000067919 */ /* 0x000ea20000002200 */
[----:B------:R-:W4:Y:S01]  /*0070*/  LDCU.64 UR10, c[0x0][0x358] ;  /* 0x00006b00ff0a77ac */ /* 0x000f220008000a00 */
[----:B------:R-:W0:Y:S01]  /*0080*/  S2R R9, SR_TID.X ;  /* 0x0000000000097919 */ /* 0x000e220000002100 */
[----:B-1----:R-:W-:Y:S01]  /*0090*/  UISETP.GE.AND UP0, UPT, UR9, 0x1, UPT ;  /* 0x000000010900788c */ /* 0x002fe2000bf06270 */
[----:B--2---:R-:W-:-:S02]  /*00a0*/  LEA R0, R19, R6, 0x5 ;  /* 0x0000000613007211 */ /* 0x004fc400078e28ff */
[----:B0-----:R-:W-:-:S04]  /*00b0*/  LEA R3, R2, R9, 0x5 ;  /* 0x0000000902037211 */ /* 0x001fc800078e28ff */
[----:B------:R-:W-:-:S04]  /*00c0*/  VIMNMX R4, PT, PT, R0, R3, !PT ;  /* 0x0000000300047248 */ /* 0x000fc80007fe0100 */
[----:B---3--:R-:W-:Y:S01]  /*00d0*/  ISETP.GE.AND P0, PT, R4, UR12, PT ;  /* 0x0000000c04007c0c */ /* 0x008fe2000bf06270 */
[----:B----4-:R-:W-:-:S12]  /*00e0*/  BRA.U !UP0, `(.L_x_0) ;  /* 0x0000000508b47547 */ /* 0x010fd8000b800000 */
[----:B------:R-:W0:Y:S01]  /*00f0*/  S2UR UR6, SR_CgaCtaId ;  /* 0x00000000000679c3 */ /* 0x000e220000008800 */
[----:B------:R-:W-:Y:S01]  /*0100*/  UMOV UR4, 0x400 ;  /* 0x0000040000047882 */ /* 0x000fe20000000000 */
[----:B------:R-:W-:Y:S01]  /*0110*/  IMAD R5, R6, UR9, R9 ;  /* 0x0000000906057c24 */ /* 0x000fe2000f8e0209 */
[----:B------:R-:W-:Y:S01]  /*0120*/  UIADD3 UR5, UPT, UPT, UR4, 0x1000, URZ ;  /* 0x0000100004057890 */ /* 0x000fe2000fffe0ff */
[----:B------:R-:W-:Y:S01]  /*0130*/  LOP3.LUT P1, RZ, R9, 0x3e0, R6, 0xc8, !PT ;  /* 0x000003e009ff7812 */ /* 0x000fe2000782c806 */
[----:B------:R-:W-:Y:S01]  /*0140*/  USHF.L.U32 UR7, UR9, 0x5, URZ ;  /* 0x0000000509077899 */ /* 0x000fe200080006ff */
[----:B------:R-:W-:Y:S01]  /*0150*/  MOV R25, RZ ;  /* 0x000000ff00197202 */ /* 0x000fe20000000f00 */
[----:B------:R-:W-:Y:S01]  /*0160*/  UIMAD UR8, UR9, UR9, URZ ;  /* 0x00000009090872a4 */ /* 0x000fe2000f8e02ff */
[----:B------:R-:W1:Y:S01]  /*0170*/  LDC.64 R20, c[0x0][0x380] ;  /* 0x0000e000ff147b82 */ /* 0x000e620000000a00 */
[----:B------:R-:W-:Y:S02]  /*0180*/  LEA R5, R2, R5, 0x5 ;  /* 0x0000000502057211 */ /* 0x000fe400078e28ff */
[C---:B------:R-:W-:Y:S01]  /*0190*/  LEA R2, R19.reuse, R6, 0x5 ;  /* 0x0000000613027211 */ /* 0x040fe200078e28ff */
[----:B------:R-:W-:-:S04]  /*01a0*/  IMAD R19, R19, UR7, RZ ;  /* 0x0000000713137c24 */ /* 0x000fc8000f8e02ff */
[----:B------:R-:W2:Y:S01]  /*01b0*/  LDC.64 R22, c[0x0][0x388] ;  /* 0x0000e200ff167b82 */ /* 0x000ea20000000a00 */
[----:B------:R-:W-:Y:S01]  /*01c0*/  IMAD R2, R2, UR9, R9 ;  /* 0x0000000902027c24 */ /* 0x000fe2000f8e0209 */
[----:B------:R-:W-:Y:S01]  /*01d0*/  IADD3 R4, PT, PT, R19, UR9, RZ ;  /* 0x0000000913047c10 */ /* 0x000fe2000fffe0ff */
[----:B0-----:R-:W-:Y:S02]  /*01e0*/  ULEA UR4, UR6, UR4, 0x18 ;  /* 0x0000000406047291 */ /* 0x001fe4000f8ec0ff */
[----:B------:R-:W-:-:S04]  /*01f0*/  ULEA UR5, UR6, UR5, 0x18 ;  /* 0x0000000506057291 */ /* 0x000fc8000f8ec0ff */
[C---:B------:R-:W-:Y:S02]  /*0200*/  LEA R17, R6.reuse, UR4, 0x7 ;  /* 0x0000000406117c11 */ /* 0x040fe4000f8e38ff */
[C---:B------:R-:W-:Y:S02]  /*0210*/  LEA R7, R9.reuse, UR5, 0x2 ;  /* 0x0000000509077c11 */ /* 0x040fe4000f8e10ff */
[----:B------:R-:W-:Y:S02]  /*0220*/  LEA R16, R9, R17, 0x2 ;  /* 0x0000001109107211 */ /* 0x000fe400078e10ff */
[----:B------:R-:W-:-:S07]  /*0230*/  LEA R6, R6, R7, 0x7 ;  /* 0x0000000706067211 */ /* 0x000fce00078e38ff */
.L_x_1:
[----:B------:R-:W-:Y:S01]  /*0240*/  ISETP.GE.OR P2, PT, R2, UR8, P1 ;  /* 0x0000000802007c0c */ /* 0x000fe20008f46670 */
[----:B--2---:R-:W-:-:S04]  /*0250*/  IMAD.WIDE R8, R5, 0x4, R22 ;  /* 0x0000000405087825 */ /* 0x004fc800078e0216 */
[----:B-1----:R-:W-:-:S08]  /*0260*/  IMAD.WIDE R10, R2, 0x4, R20 ;  /* 0x00000004020a7825 */ /* 0x002fd000078e0214 */
[----:B------:R-:W2:Y:S04]  /*0270*/  @!P2 LDG.E R29, desc[UR10][R8.64] ;  /* 0x0000000a081da981 */ /* 0x000ea8000c1e1900 */
[----:B------:R-:W3:Y:S01]  /*0280*/  @!P2 LDG.E R11, desc[UR10][R10.64] ;  /* 0x0000000a0a0ba981 */ /* 0x000ee2000c1e1900 */
[----:B------:R-:W-:Y:S02]  /*0290*/  IADD3 R19, PT, PT, R19, 0x20, RZ ;  /* 0x0000002013137810 */ /* 0x000fe40007ffe0ff */
[----:B------:R-:W-:Y:S02]  /*02a0*/  IADD3 R5, PT, PT, R5, UR7, RZ ;  /* 0x0000000705057c10 */ /* 0x000fe4000fffe0ff */
[----:B------:R-:W-:Y:S02]  /*02b0*/  IADD3 R2, PT, PT, R2, 0x20, RZ ;  /* 0x0000002002027810 */ /* 0x000fe40007ffe0ff */
[----:B------:R-:W-:Y:S01]  /*02c0*/  @P2 MOV R29, RZ ;  /* 0x000000ff001d2202 */ /* 0x000fe20000000f00 */
[----:B---3--:R-:W-:Y:S04]  /*02d0*/  @!P2 STS [R16], R11 ;  /* 0x0000000b1000a388 */ /* 0x008fe80000000800 */
[----:B------:R-:W-:Y:S01]  /*02e0*/  @P2 STS [R16], RZ ;  /* 0x000000ff10002388 */ /* 0x000fe20000000800 */
[----:B------:R-:W-:-:S03]  /*02f0*/  ISETP.GE.AND P2, PT, R19, R4, PT ;  /* 0x000000041300720c */ /* 0x000fc60003f46270 */
[----:B--2---:R-:W-:Y:S01]  /*0300*/  STS [R6], R29 ;  /* 0x0000001d06007388 */ /* 0x004fe20000000800 */
[----:B------:R-:W-:Y:S06]  /*0310*/  BAR.SYNC.DEFER_BLOCKING 0x0 ;  /* 0x0000000000007b1d */ /* 0x000fec0000010000 */
[----:B------:R-:W-:Y:S04]  /*0320*/  LDS R18, [R7] ;  /* 0x0000000007127984 */ /* 0x000fe80000000800 */
[----:B------:R-:W0:Y:S04]  /*0330*/  LDS.128 R12, [R17] ;  /* 0x00000000110c7984 */ /* 0x000e280000000c00 */
[----:B------:R-:W1:Y:S04]  /*0340*/  LDS R24, [R7+0x80] ;  /* 0x0000800007187984 */ /* 0x000e680000000800 */
[----:B------:R-:W2:Y:S04]  /*0350*/  LDS R27, [R7+0x100] ;  /* 0x00010000071b7984 */ /* 0x000ea80000000800 */
[----:B------:R-:W-:Y:S01]  /*0360*/  LDS.128 R8, [R17+0x10] ;  /* 0x0000100011087984 */ /* 0x000fe20000000c00 */
[----:B0-----:R-:W-:-:S03]  /*0370*/  FFMA R12, R12, R18, R25 ;  /* 0x000000120c0c7223 */ /* 0x001fc60000000019 */
[----:B------:R-:W0:Y:S01]  /*0380*/  LDS R25, [R7+0x180] ;  /* 0x0001800007197984 */ /* 0x000e220000000800 */
[----:B-1----:R-:W-:-:S03]  /*0390*/  FFMA R24, R24, R13, R12 ;  /* 0x0000000d18187223 */ /* 0x002fc6000000000c */
[----:B------:R-:W1:Y:S01]  /*03a0*/  LDS R13, [R7+0x200] ;  /* 0x00020000070d7984 */ /* 0x000e620000000800 */
[----:B--2---:R-:W-:-:S03]  /*03b0*/  FFMA R14, R27, R14, R24 ;  /* 0x0000000e1b0e7223 */ /* 0x004fc60000000018 */
[----:B------:R-:W2:Y:S04]  /*03c0*/  LDS R12, [R7+0x280] ;  /* 0x00028000070c7984 */ /* 0x000ea80000000800 */
[----:B------:R-:W-:Y:S01]  /*03d0*/  LDS R27, [R7+0x380] ;  /* 0x00038000071b7984 */ /* 0x000fe20000000800 */
[----:B0-----:R-:W-:-:S03]  /*03e0*/  FFMA R15, R25, R15, R14 ;  /* 0x0000000f190f7223 */ /* 0x001fc6000000000e */
[----:B------:R-:W0:Y:S01]  /*03f0*/  LDS R25, [R7+0x300] ;  /* 0x0003000007197984 */ /* 0x000e220000000800 */
[----:B-1----:R-:W-:-:S03]  /*0400*/  FFMA R13, R8, R13, R15 ;  /* 0x0000000d080d7223 */ /* 0x002fc6000000000f */
[----:B------:R-:W-:Y:S01]  /*0410*/  LDS R8, [R7+0x480] ;  /* 0x0004800007087984 */ /* 0x000fe20000000800 */
[----:B--2---:R-:W-:-:S03]  /*0420*/  FFMA R18, R12, R9, R13 ;  /* 0x000000090c127223 */ /* 0x004fc6000000000d */
[----:B------:R-:W-:Y:S04]  /*0430*/  LDS R9, [R7+0x400] ;  /* 0x0004000007097984 */ /* 0x000fe80000000800 */
[----:B------:R-:W1:Y:S01]  /*0440*/  LDS.128 R12, [R17+0x20] ;  /* 0x00002000110c7984 */ /* 0x000e620000000c00 */
[----:B0-----:R-:W-:-:S03]  /*0450*/  FFMA R10, R25, R10, R18 ;  /* 0x0000000a190a7223 */ /* 0x001fc60000000012 */
[----:B------:R-:W0:Y:S01]  /*0460*/  LDS R25, [R7+0x500] ;  /* 0x0005000007197984 */ /* 0x000e220000000800 */
[----:B------:R-:W-:-:S03]  /*0470*/  FFMA R11, R27, R11, R10 ;  /* 0x0000000b1b0b7223 */ /* 0x000fc6000000000a */
[----:B------:R-:W2:Y:S01]  /*0480*/  LDS R27, [R7+0x580] ;  /* 0x00058000071b7984 */ /* 0x000ea20000000800 */
[----:B-1----:R-:W-:-:S03]  /*0490*/  FFMA R9, R12, R9, R11 ;  /* 0x000000090c097223 */ /* 0x002fc6000000000b */
[----:B------:R-:W-:Y:S01]  /*04a0*/  LDS R12, [R7+0x680] ;  /* 0x00068000070c7984 */ /* 0x000fe20000000800 */
[----:B------:R-:W-:-:S03]  /*04b0*/  FFMA R18, R8, R13, R9 ;  /* 0x0000000d08127223 */ /* 0x000fc60000000009 */
[----:B------:R-:W-:Y:S04]  /*04c0*/  LDS R13, [R7+0x600] ;  /* 0x00060000070d7984 */ /* 0x000fe80000000800 */
[----:B------:R-:W1:Y:S01]  /*04d0*/  LDS.128 R8, [R17+0x30] ;  /* 0x0000300011087984 */ /* 0x000e620000000c00 */
[----:B0-----:R-:W-:-:S03]  /*04e0*/  FFMA R14, R25, R14, R18 ;  /* 0x0000000e190e7223 */ /* 0x001fc60000000012 */
[----:B------:R-:W0:Y:S01]  /*04f0*/  LDS R25, [R7+0x700] ;  /* 0x0007000007197984 */ /* 0x000e220000000800 */
[----:B--2---:R-:W-:-:S03]  /*0500*/  FFMA R15, R27, R15, R14 ;  /* 0x0000000f1b0f7223 */ /* 0x004fc6000000000e */
        /* <DEDUP_REMOVED lines=16> */
[----:B------:R-:W-:Y:S01]  /*0610*/  LDS R18, [R7+0xc80] ;  /* 0x000c800007127984 */ /* 0x000fe20000000800 */
[----:B--2---:R-:W-:-:S03]  /*0620*/  FFMA R15, R27, R15, R14 ;  /* 0x0000000f1b0f7223 */ /* 0x004fc6000000000e */
[----:B------:R-:W0:Y:S04]  /*0630*/  LDS R27, [R7+0xb00] ;  /* 0x000b0000071b7984 */ /* 0x000e280000000800 */
[----:B------:R-:W-:Y:S01]  /*0640*/  LDS R25, [R7+0xd00] ;  /* 0x000d000007197984 */ /* 0x000fe20000000800 */
[----:B-1----:R-:W-:-:S03]  /*0650*/  FFMA R13, R8, R13, R15 ;  /* 0x0000000d080d7223 */ /* 0x002fc6000000000f */
[----:B------:R-:W1:Y:S01]  /*0660*/  LDS R8, [R7+0xb80] ;  /* 0x000b800007087984 */ /* 0x000e620000000800 */
[----:B------:R-:W-:-:S03]  /*0670*/  FFMA R24, R12, R9, R13 ;  /* 0x000000090c187223 */ /* 0x000fc6000000000d */
[----:B------:R-:W-:Y:S04]  /*0680*/  LDS R9, [R7+0xc00] ;  /* 0x000c000007097984 */ /* 0x000fe80000000800 */
[----:B------:R-:W2:Y:S01]  /*0690*/  LDS.128 R12, [R17+0x60] ;  /* 0x00006000110c7984 */ /* 0x000ea20000000c00 */
[----:B0-----:R-:W-:-:S04]  /*06a0*/  FFMA R27, R27, R10, R24 ;  /* 0x0000000a1b1b7223 */ /* 0x001fc80000000018 */
[----:B-1----:R-:W-:Y:S02]  /*06b0*/  FFMA R11, R8, R11, R27 ;  /* 0x0000000b080b7223 */ /* 0x002fe4000000001b */
[----:B------:R-:W-:Y:S02]  /*06c0*/  LDS R27, [R7+0xf80] ;  /* 0x000f8000071b7984 */ /* 0x000fe40000000800 */
[----:B--2---:R-:W-:Y:S02]  /*06d0*/  FFMA R9, R12, R9, R11 ;  /* 0x000000090c097223 */ /* 0x004fe4000000000b */
[----:B------:R-:W0:Y:S02]  /*06e0*/  LDS R12, [R7+0xd80] ;  /* 0x000d8000070c7984 */ /* 0x000e240000000800 */
[----:B------:R-:W-:Y:S02]  /*06f0*/  FFMA R24, R18, R13, R9 ;  /* 0x0000000d12187223 */ /* 0x000fe40000000009 */
[----:B------:R-:W-:Y:S02]  /*0700*/  LDS R13, [R7+0xe00] ;  /* 0x000e0000070d7984 */ /* 0x000fe40000000800 */
[----:B------:R-:W-:-:S02]  /*0710*/  FFMA R25, R25, R14, R24 ;  /* 0x0000000e19197223 */ /* 0x000fc40000000018 */
[----:B------:R-:W1:Y:S04]  /*0720*/  LDS.128 R8, [R17+0x70] ;  /* 0x0000700011087984 */ /* 0x000e680000000c00 */
[----:B------:R-:W2:Y:S04]  /*0730*/  LDS R18, [R7+0xe80] ;  /* 0x000e800007127984 */ /* 0x000ea80000000800 */
[----:B------:R-:W3:Y:S01]  /*0740*/  LDS R14, [R7+0xf00] ;  /* 0x000f0000070e7984 */ /* 0x000ee20000000800 */
[----:B0-----:R-:W-:-:S04]  /*0750*/  FFMA R15, R12, R15, R25 ;  /* 0x0000000f0c0f7223 */ /* 0x001fc80000000019 */
[----:B-1----:R-:W-:-:S04]  /*0760*/  FFMA R13, R8, R13, R15 ;  /* 0x0000000d080d7223 */ /* 0x002fc8000000000f */
[----:B--2---:R-:W-:-:S04]  /*0770*/  FFMA R9, R18, R9, R13 ;  /* 0x0000000912097223 */ /* 0x004fc8000000000d */
[----:B---3--:R-:W-:-:S04]  /*0780*/  FFMA R10, R14, R10, R9 ;  /* 0x0000000a0e0a7223 */ /* 0x008fc80000000009 */
[----:B------:R-:W-:Y:S01]  /*0790*/  FFMA R25, R27, R11, R10 ;  /* 0x0000000b1b197223 */ /* 0x000fe2000000000a */
[----:B------:R-:W-:Y:S06]  /*07a0*/  BAR.SYNC.DEFER_BLOCKING 0x0 ;  /* 0x0000000000007b1d */ /* 0x000fec0000010000 */
[----:B------:R-:W-:Y:S05]  /*07b0*/  @!P2 BRA `(.L_x_1) ;  /* 0xfffffff800a0a947 */ /* 0x000fea000383ffff */
.L_x_0:
[----:B------:R-:W-:Y:S05]  /*07c0*/  @P0 EXIT ;  /* 0x000000000000094d */ /* 0x000fea0003800000 */
[----:B------:R-:W0:Y:S01]  /*07d0*/  LDC.64 R4, c[0x0][0x390] ;  /* 0x0000e400ff047b82 */ /* 0x000e220000000a00 */
[----:B------:R-:W-:-:S04]  /*07e0*/  IMAD R3, R0, UR12, R3 ;  /* 0x0000000c00037c24 */ /* 0x000fc8000f8e0203 */
[----:B0-----:R-:W-:-:S05]  /*07f0*/  IMAD.WIDE.U32 R2, R3, 0x4, R4 ;  /* 0x0000000403027825 */ /* 0x001fca00078e0004 */
[----:B------:R-:W-:Y:S01]  /*0800*/  STG.E desc[UR10][R2.64], R25 ;  /* 0x0000001902007986 */ /* 0x000fe2000c10190a */
[----:B------:R-:W-:Y:S05]  /*0810*/  EXIT ;  /* 0x000000000000794d */ /* 0x000fea0003800000 */
.L_x_2:
[----:B------:R-:W-:-:S00]  /*0820*/  BRA `(.L_x_2) ;  /* 0xfffffffc00fc7947 */ /* 0x000fc0000383ffff */
[----:B------:R-:W-:-:S00]  /*0830*/  NOP ;  /* 0x0000000000007918 */ /* 0x000fc00000000000 */
        /* <DEDUP_REMOVED lines=12> */
.L_x_3:


//--------------------- .nv.shared._Z23symmetric_matmul_kernelPKfS0_Pfi --------------------------
	.section	.nv.shared._Z23symmetric_matmul_kernelPKfS0_Pfi,"aw",@nobits
	.sectionflags	@""
	.align	4
.nv.shared._Z23symmetric_matmul_kernelPKfS0_Pfi:
	.zero		9216


//--------------------- .nv.shared.reserved.0     --------------------------
	.section	.nv.shared.reserved.0,"aw",@nobits
	.weak		__nv_reservedSMEM_offset_0_alias
	.size		__nv_reservedSMEM_offset_0_alias, 0, 64
	.other		__nv_reservedSMEM_offset_0_alias,@"STO_CUDA_RESERVED_SHARED STV_DEFAULT"
__nv_reservedSMEM_offset_0_alias:
	.zero		0
	.zero		64


//--------------------- .nv.constant0._Z23symmetric_matmul_kernelPKfS0_Pfi --------------------------
	.section	.nv.constant0._Z23symmetric_matmul_kernelPKfS0_Pfi,"a",@progbits
	.sectionflags	@""
	.align	4
.nv.constant0._Z23symmetric_matmul_kernelPKfS0_Pfi:
	.zero		924


//--------------------- SYMBOLS --------------------------

	.type		.nv.reservedSmem.offset0,@object
	.size		.nv.reservedSmem.offset0,0x4
	.type		.nv.reservedSmem.cap,@object
	.size		.nv.reservedSmem.cap,0x4
